	.headerflags	@"EF_CUDA_TEXMODE_UNIFIED EF_CUDA_64BIT_ADDRESS EF_CUDA_ACCELERATORS EF_CUDA_SM90 EF_CUDA_VIRTUAL_SM(EF_CUDA_SM90)"
	.elftype	@"ET_EXEC"


//--------------------- .nv.info                  --------------------------
	.section	.nv.info,"",@"SHT_CUDA_INFO"
	.align	4


	//----- nvinfo : EIATTR_REGCOUNT
	.align		4
        /*0000*/ 	.byte	0x04, 0x2f
        /*0002*/ 	.short	(.L_1 - .L_0)
	.align		4
.L_0:
        /*0004*/ 	.word	index@(triton_poi_fused_17)
        /*0008*/ 	.word	0x0000001e


	//----- nvinfo : EIATTR_MIN_STACK_SIZE
	.align		4
.L_1:
        /*000c*/ 	.byte	0x04, 0x12
        /*000e*/ 	.short	(.L_3 - .L_2)
	.align		4
.L_2:
        /*0010*/ 	.word	index@(triton_poi_fused_17)
        /*0014*/ 	.word	0x00000000


	//----- nvinfo : EIATTR_FRAME_SIZE
	.align		4
.L_3:
        /*0018*/ 	.byte	0x04, 0x11
        /*001a*/ 	.short	(.L_5 - .L_4)
	.align		4
.L_4:
        /*001c*/ 	.word	index@(triton_poi_fused_17)
        /*0020*/ 	.word	0x00000000


	//----- nvinfo : EIATTR_MIN_STACK_SIZE
	.align		4
.L_5:
        /*0024*/ 	.byte	0x04, 0x12
        /*0026*/ 	.short	(.L_7 - .L_6)
	.align		4
.L_6:
        /*0028*/ 	.word	index@(triton_poi_fused_17)
        /*002c*/ 	.word	0x00000000
.L_7:


//--------------------- .nv.info.triton_poi_fused_17 --------------------------
	.section	.nv.info.triton_poi_fused_17,"",@"SHT_CUDA_INFO"
	.sectionflags	@""
	.align	4


	//----- nvinfo : EIATTR_CUDA_API_VERSION
	.align		4
        /*0000*/ 	.byte	0x04, 0x37
        /*0002*/ 	.short	(.L_9 - .L_8)
.L_8:
        /*0004*/ 	.word	0x0000007c


	//----- nvinfo : EIATTR_KPARAM_INFO
	.align		4
.L_9:
        /*0008*/ 	.byte	0x04, 0x17
        /*000a*/ 	.short	(.L_11 - .L_10)
.L_10:
        /*000c*/ 	.word	0x00000000
        /*0010*/ 	.short	0x0003
        /*0012*/ 	.short	0x0014
        /*0014*/ 	.byte	0x00, 0xf0, 0x11, 0x00


	//----- nvinfo : EIATTR_KPARAM_INFO
	.align		4
.L_11:
        /*0018*/ 	.byte	0x04, 0x17
        /*001a*/ 	.short	(.L_13 - .L_12)
.L_12:
        /*001c*/ 	.word	0x00000000
        /*0020*/ 	.short	0x0002
        /*0022*/ 	.short	0x0010
        /*0024*/ 	.byte	0x00, 0xf0, 0x11, 0x00


	//----- nvinfo : EIATTR_KPARAM_INFO
	.align		4
.L_13:
        /*0028*/ 	.byte	0x04, 0x17
        /*002a*/ 	.short	(.L_15 - .L_14)
.L_14:
        /*002c*/ 	.word	0x00000000
        /*0030*/ 	.short	0x0001
        /*0032*/ 	.short	0x0008
        /*0034*/ 	.byte	0x00, 0xf4, 0x21, 0x00


	//----- nvinfo : EIATTR_KPARAM_INFO
	.align		4
.L_15:
        /*0038*/ 	.byte	0x04, 0x17
        /*003a*/ 	.short	(.L_17 - .L_16)
.L_16:
        /*003c*/ 	.word	0x00000000
        /*0040*/ 	.short	0x0000
        /*0042*/ 	.short	0x0000
        /*0044*/ 	.byte	0x00, 0xf4, 0x21, 0x00


	//----- nvinfo : EIATTR_SPARSE_MMA_MASK
	.align		4
.L_17:
        /*0048*/ 	.byte	0x03, 0x50
        /*004a*/ 	.short	0x0000


	//----- nvinfo : EIATTR_MAXREG_COUNT
	.align		4
        /*004c*/ 	.byte	0x03, 0x1b
        /*004e*/ 	.short	0x00ff


	//----- nvinfo : EIATTR_EXIT_INSTR_OFFSETS
	.align		4
        /*0050*/ 	.byte	0x04, 0x1c
        /*0052*/ 	.short	(.L_19 - .L_18)


	//   ....[0]....
.L_18:
        /*0054*/ 	.word	0x00000680


	//   ....[1]....
        /*0058*/ 	.word	0x000006d0


	//----- nvinfo : EIATTR_REQNTID
	.align		4
.L_19:
        /*005c*/ 	.byte	0x04, 0x10
        /*005e*/ 	.short	(.L_21 - .L_20)
.L_20:
        /*0060*/ 	.word	0x00000080
        /*0064*/ 	.word	0x00000001
        /*0068*/ 	.word	0x00000001


	//----- nvinfo : EIATTR_CBANK_PARAM_SIZE
	.align		4
.L_21:
        /*006c*/ 	.byte	0x03, 0x19
        /*006e*/ 	.short	0x0018


	//----- nvinfo : EIATTR_PARAM_CBANK
	.align		4
        /*0070*/ 	.byte	0x04, 0x0a
        /*0072*/ 	.short	(.L_23 - .L_22)
	.align		4
.L_22:
        /*0074*/ 	.word	index@(.nv.constant0.triton_poi_fused_17)
        /*0078*/ 	.short	0x0210
        /*007a*/ 	.short	0x0018


	//----- nvinfo : EIATTR_SW_WAR
	.align		4
.L_23:
        /*007c*/ 	.byte	0x04, 0x36
        /*007e*/ 	.short	(.L_25 - .L_24)
.L_24:
        /*0080*/ 	.word	0x00000008
.L_25:


//--------------------- .nv.callgraph             --------------------------
	.section	.nv.callgraph,"",@"SHT_CUDA_CALLGRAPH"
	.align	4
	.sectionentsize	8
	.align		4
        /*0000*/ 	.word	0x00000000
	.align		4
        /*0004*/ 	.word	0xffffffff
	.align		4
        /*0008*/ 	.word	0x00000000
	.align		4
        /*000c*/ 	.word	0xfffffffe
	.align		4
        /*0010*/ 	.word	0x00000000
	.align		4
        /*0014*/ 	.word	0xfffffffd
	.align		4
        /*0018*/ 	.word	0x00000000
	.align		4
        /*001c*/ 	.word	0xfffffffc


//--------------------- .text.triton_poi_fused_17 --------------------------
	.section	.text.triton_poi_fused_17,"ax",@progbits
	.sectionflags	@"SHF_BARRIERS=1"
	.align	128
        .global         triton_poi_fused_17
        .type           triton_poi_fused_17,@function
        .size           triton_poi_fused_17,(.L_x_1 - triton_poi_fused_17)
        .other          triton_poi_fused_17,@"STO_CUDA_ENTRY STV_DEFAULT"
triton_poi_fused_17:
.text.triton_poi_fused_17:
[----:B------:R-:W0:Y:S01]  /*0000*/  LDC R1, c[0x0][0x28] ;  /* 0x00000a00ff017b82 */ /* 0x000e220000000800 */
[----:B------:R-:W1:Y:S07]  /*0010*/  S2R R15, SR_CTAID.X ;  /* 0x00000000000f7919 */ /* 0x000e6e0000002500 */
[----:B------:R-:W2:Y:S01]  /*0020*/  LDC.64 R16, c[0x0][0x210] ;  /* 0x00008400ff107b82 */ /* 0x000ea20000000a00 */
[----:B------:R-:W-:Y:S01]  /*0030*/  IMAD.MOV.U32 R14, RZ, RZ, RZ ;  /* 0x000000ffff0e7224 */ /* 0x000fe200078e00ff */
[----:B------:R-:W-:Y:S01]  /*0040*/  ULDC.64 UR6, c[0x0][0x208] ;  /* 0x0000820000067ab9 */ /* 0x000fe20000000a00 */
[----:B------:R-:W3:Y:S01]  /*0050*/  S2R R18, SR_TID.X ;  /* 0x0000000000127919 */ /* 0x000ee20000002100 */
[----:B------:R-:W4:Y:S01]  /*0060*/  S2R R19, SR_CTAID.Y ;  /* 0x0000000000137919 */ /* 0x000f220000002600 */
[----:B-1----:R-:W-:Y:S01]  /*0070*/  IMAD.SHL.U32 R15, R15, 0x10, RZ ;  /* 0x000000100f0f7824 */ /* 0x002fe200078e00ff */
[----:B---3--:R-:W-:-:S04]  /*0080*/  SHF.R.U32.HI R0, RZ, 0x4, R18 ;  /* 0x00000004ff007819 */ /* 0x008fc80000011612 */
[----:B------:R-:W-:Y:S01]  /*0090*/  LOP3.LUT R4, R15, 0xf, R18, 0xf8, !PT ;  /* 0x0000000f0f047812 */ /* 0x000fe200078ef812 */
[----:B----4-:R-:W-:Y:S01]  /*00a0*/  IMAD.SHL.U32 R19, R19, 0x40, RZ ;  /* 0x0000004013137824 */ /* 0x010fe200078e00ff */
[----:B------:R-:W-:Y:S02]  /*00b0*/  SGXT.U32 R0, R0, 0x3 ;  /* 0x000000030000781a */ /* 0x000fe40000000000 */
[----:B------:R-:W-:Y:S02]  /*00c0*/  ISETP.GE.AND P0, PT, R4, 0x9, PT ;  /* 0x000000090400780c */ /* 0x000fe40003f06270 */
[----:B------:R-:W-:Y:S02]  /*00d0*/  LOP3.LUT R3, R19, 0x8, R0, 0xfe, !PT ;  /* 0x0000000813037812 */ /* 0x000fe400078efe00 */
[----:B------:R-:W-:Y:S02]  /*00e0*/  LOP3.LUT R2, R19, R0, RZ, 0xfc, !PT ;  /* 0x0000000013027212 */ /* 0x000fe400078efcff */
[C---:B------:R-:W-:Y:S01]  /*00f0*/  ISETP.LT.AND P2, PT, R3.reuse, 0xa200, !P0 ;  /* 0x0000a2000300780c */ /* 0x040fe20004741270 */
[--C-:B------:R-:W-:Y:S01]  /*0100*/  IMAD R3, R3, 0x9, R4.reuse ;  /* 0x0000000903037824 */ /* 0x100fe200078e0204 */
[----:B------:R-:W-:Y:S01]  /*0110*/  LOP3.LUT R6, R19, 0x10, R0, 0xfe, !PT ;  /* 0x0000001013067812 */ /* 0x000fe200078efe00 */
[----:B------:R-:W-:Y:S01]  /*0120*/  IMAD R5, R2, 0x9, R4 ;  /* 0x0000000902057824 */ /* 0x000fe200078e0204 */
[----:B------:R-:W-:-:S02]  /*0130*/  LOP3.LUT R7, R19, 0x18, R0, 0xfe, !PT ;  /* 0x0000001813077812 */ /* 0x000fc400078efe00 */
[----:B------:R-:W-:Y:S01]  /*0140*/  ISETP.LT.AND P1, PT, R2, 0xa200, !P0 ;  /* 0x0000a2000200780c */ /* 0x000fe20004721270 */
[----:B--2---:R-:W-:Y:S01]  /*0150*/  IMAD.WIDE R2, R3, 0x4, R16 ;  /* 0x0000000403027825 */ /* 0x004fe200078e0210 */
[----:B------:R-:W-:Y:S02]  /*0160*/  ISETP.LT.AND P6, PT, R6, 0xa200, !P0 ;  /* 0x0000a2000600780c */ /* 0x000fe400047c1270 */
[----:B------:R-:W-:Y:S02]  /*0170*/  LOP3.LUT R8, R19, 0x20, R0, 0xfe, !PT ;  /* 0x0000002013087812 */ /* 0x000fe400078efe00 */
[----:B------:R-:W-:Y:S01]  /*0180*/  ISETP.LT.AND P5, PT, R7, 0xa200, !P0 ;  /* 0x0000a2000700780c */ /* 0x000fe200047a1270 */
[----:B------:R1:W2:Y:S01]  /*0190*/  @P2 LDG.E.EL R14, desc[UR6][R2.64] ;  /* 0x00000006020e2981 */ /* 0x0002a2000c2e1900 */
[----:B------:R-:W-:Y:S02]  /*01a0*/  LOP3.LUT R4, R19, 0x28, R0, 0xfe, !PT ;  /* 0x0000002813047812 */ /* 0x000fe400078efe00 */
[----:B------:R-:W-:-:S02]  /*01b0*/  LOP3.LUT R6, R19, 0x30, R0, 0xfe, !PT ;  /* 0x0000003013067812 */ /* 0x000fc400078efe00 */
[----:B------:R-:W-:Y:S02]  /*01c0*/  LOP3.LUT R7, R19, 0x38, R0, 0xfe, !PT ;  /* 0x0000003813077812 */ /* 0x000fe400078efe00 */
[----:B------:R-:W-:Y:S02]  /*01d0*/  ISETP.LT.AND P4, PT, R8, 0xa200, !P0 ;  /* 0x0000a2000800780c */ /* 0x000fe40004781270 */
[----:B------:R-:W-:Y:S02]  /*01e0*/  ISETP.LT.AND P3, PT, R4, 0xa200, !P0 ;  /* 0x0000a2000400780c */ /* 0x000fe40004761270 */
[----:B------:R-:W-:Y:S02]  /*01f0*/  ISETP.LT.AND P2, PT, R6, 0xa200, !P0 ;  /* 0x0000a2000600780c */ /* 0x000fe40004741270 */
[----:B------:R-:W-:Y:S01]  /*0200*/  ISETP.LT.AND P0, PT, R7, 0xa200, !P0 ;  /* 0x0000a2000700780c */ /* 0x000fe20004701270 */
[C---:B------:R-:W-:Y:S02]  /*0210*/  VIADD R7, R5.reuse, 0x90 ;  /* 0x0000009005077836 */ /* 0x040fe40000000000 */
[----:B------:R-:W-:-:S02]  /*0220*/  VIADD R9, R5, 0xd8 ;  /* 0x000000d805097836 */ /* 0x000fc40000000000 */
[C---:B------:R-:W-:Y:S02]  /*0230*/  VIADD R11, R5.reuse, 0x120 ;  /* 0x00000120050b7836 */ /* 0x040fe40000000000 */
[C---:B------:R-:W-:Y:S02]  /*0240*/  VIADD R13, R5.reuse, 0x168 ;  /* 0x00000168050d7836 */ /* 0x040fe40000000000 */
[C---:B------:R-:W-:Y:S02]  /*0250*/  VIADD R23, R5.reuse, 0x1b0 ;  /* 0x000001b005177836 */ /* 0x040fe40000000000 */
[C---:B------:R-:W-:Y:S02]  /*0260*/  VIADD R25, R5.reuse, 0x1f8 ;  /* 0x000001f805197836 */ /* 0x040fe40000000000 */
[----:B-1----:R-:W-:-:S04]  /*0270*/  IMAD.WIDE R2, R5, 0x4, R16 ;  /* 0x0000000405027825 */ /* 0x002fc800078e0210 */
[----:B------:R-:W-:-:S04]  /*0280*/  IMAD.WIDE R4, R7, 0x4, R16 ;  /* 0x0000000407047825 */ /* 0x000fc800078e0210 */
[----:B------:R-:W-:-:S04]  /*0290*/  IMAD.WIDE R6, R9, 0x4, R16 ;  /* 0x0000000409067825 */ /* 0x000fc800078e0210 */
[----:B------:R-:W-:Y:S01]  /*02a0*/  IMAD.WIDE R8, R11, 0x4, R16 ;  /* 0x000000040b087825 */ /* 0x000fe200078e0210 */
[----:B------:R-:W-:-:S03]  /*02b0*/  CS2R R20, SRZ ;  /* 0x0000000000147805 */ /* 0x000fc6000001ff00 */
[----:B------:R-:W-:-:S03]  /*02c0*/  IMAD.WIDE R10, R13, 0x4, R16 ;  /* 0x000000040d0a7825 */ /* 0x000fc600078e0210 */
[----:B------:R1:W3:Y:S01]  /*02d0*/  @P6 LDG.E.EL R20, desc[UR6][R4.64] ;  /* 0x0000000604146981 */ /* 0x0002e2000c2e1900 */
[--C-:B------:R-:W-:Y:S01]  /*02e0*/  IMAD.WIDE R12, R23, 0x4, R16.reuse ;  /* 0x00000004170c7825 */ /* 0x100fe200078e0210 */
[----:B------:R-:W-:Y:S02]  /*02f0*/  CS2R R22, SRZ ;  /* 0x0000000000167805 */ /* 0x000fe4000001ff00 */
[----:B------:R-:W4:Y:S01]  /*0300*/  @P5 LDG.E.EL R21, desc[UR6][R6.64] ;  /* 0x0000000606155981 */ /* 0x000f22000c2e1900 */
[----:B------:R-:W-:Y:S01]  /*0310*/  IMAD.WIDE R16, R25, 0x4, R16 ;  /* 0x0000000419107825 */ /* 0x000fe200078e0210 */
[----:B------:R-:W-:Y:S02]  /*0320*/  CS2R R24, SRZ ;  /* 0x0000000000187805 */ /* 0x000fe4000001ff00 */
[----:B------:R-:W5:Y:S01]  /*0330*/  @P4 LDG.E.EL R22, desc[UR6][R8.64] ;  /* 0x0000000608164981 */ /* 0x000f62000c2e1900 */
[----:B------:R-:W-:-:S03]  /*0340*/  IMAD.MOV.U32 R26, RZ, RZ, RZ ;  /* 0x000000ffff1a7224 */ /* 0x000fc600078e00ff */
[----:B------:R-:W5:Y:S04]  /*0350*/  @P3 LDG.E.EL R24, desc[UR6][R10.64] ;  /* 0x000000060a183981 */ /* 0x000f68000c2e1900 */
[----:B------:R1:W5:Y:S04]  /*0360*/  @P2 LDG.E.EL R23, desc[UR6][R12.64] ;  /* 0x000000060c172981 */ /* 0x000368000c2e1900 */
[----:B------:R1:W5:Y:S04]  /*0370*/  @P1 LDG.E.EL R25, desc[UR6][R2.64] ;  /* 0x0000000602191981 */ /* 0x000368000c2e1900 */
[----:B------:R-:W5:Y:S01]  /*0380*/  @P0 LDG.E.EL R26, desc[UR6][R16.64] ;  /* 0x00000006101a0981 */ /* 0x000f62000c2e1900 */
[----:B------:R-:W1:Y:S01]  /*0390*/  S2R R27, SR_TID.X ;  /* 0x00000000001b7919 */ /* 0x000e620000002100 */
[----:B------:R-:W1:Y:S01]  /*03a0*/  S2UR UR5, SR_CgaCtaId ;  /* 0x00000000000579c3 */ /* 0x000e620000008800 */
[----:B------:R-:W-:-:S02]  /*03b0*/  UMOV UR4, 0x400 ;  /* 0x0000040000047882 */ /* 0x000fc40000000000 */
[----:B01----:R-:W-:Y:S01]  /*03c0*/  UPRMT UR4, UR5, 0x654, UR4 ;  /* 0x0000065405047896 */ /* 0x003fe20008000004 */
[----:B------:R-:W-:Y:S01]  /*03d0*/  IMAD.SHL.U32 R4, R27, 0x40, RZ ;  /* 0x000000401b047824 */ /* 0x000fe200078e00ff */
[----:B------:R-:W-:-:S04]  /*03e0*/  SHF.R.U32.HI R5, RZ, 0x4, R27 ;  /* 0x00000004ff057819 */ /* 0x000fc8000001161b */
[----:B------:R-:W-:Y:S02]  /*03f0*/  SGXT.U32 R5, R5, 0x3 ;  /* 0x000000030505781a */ /* 0x000fe40000000000 */
[----:B------:R-:W-:-:S04]  /*0400*/  LOP3.LUT R4, R4, 0x3c0, RZ, 0xc0, !PT ;  /* 0x000003c004047812 */ /* 0x000fc800078ec0ff */
[C---:B------:R-:W-:Y:S02]  /*0410*/  LOP3.LUT R5, R4.reuse, R5, RZ, 0xfc, !PT ;  /* 0x0000000504057212 */ /* 0x040fe400078efcff */
[----:B------:R-:W-:-:S05]  /*0420*/  LEA.HI R4, R4, UR4, RZ, 0x1e ;  /* 0x0000000404047c11 */ /* 0x000fca000f8ff0ff */
[----:B------:R-:W-:Y:S01]  /*0430*/  IMAD R13, R5, 0x4, R4 ;  /* 0x00000004050d7824 */ /* 0x000fe200078e0204 */
[C---:B------:R-:W-:Y:S01]  /*0440*/  LOP3.LUT R2, R27.reuse, 0x70, RZ, 0xc0, !PT ;  /* 0x000000701b027812 */ /* 0x040fe200078ec0ff */
[----:B------:R-:W-:-:S04]  /*0450*/  IMAD.SHL.U32 R8, R27, 0x4, RZ ;  /* 0x000000041b087824 */ /* 0x000fc800078e00ff */
[----:B------:R-:W-:Y:S01]  /*0460*/  VIADD R3, R2, UR4 ;  /* 0x0000000402037c36 */ /* 0x000fe20008000000 */
[----:B------:R-:W-:-:S05]  /*0470*/  LOP3.LUT R8, R8, 0x1fc, RZ, 0xc0, !PT ;  /* 0x000001fc08087812 */ /* 0x000fca00078ec0ff */
[----:B------:R-:W-:Y:S02]  /*0480*/  IMAD R4, R8, 0x4, R3 ;  /* 0x0000000408047824 */ /* 0x000fe400078e0203 */
[----:B------:R-:W-:Y:S01]  /*0490*/  IMAD.SHL.U32 R18, R18, 0x4, RZ ;  /* 0x0000000412127824 */ /* 0x000fe200078e00ff */
[----:B------:R-:W0:Y:S04]  /*04a0*/  LDC.64 R2, c[0x0][0x218] ;  /* 0x00008600ff027b82 */ /* 0x000e280000000a00 */
[----:B------:R-:W-:-:S05]  /*04b0*/  LOP3.LUT R18, R19, 0x3c, R18, 0xf8, !PT ;  /* 0x0000003c13127812 */ /* 0x000fca00078ef812 */
[----:B------:R-:W-:-:S05]  /*04c0*/  IMAD.HI R9, R18, 0x38e38e39, RZ ;  /* 0x38e38e3912097827 */ /* 0x000fca00078e02ff */
[----:B------:R-:W-:-:S04]  /*04d0*/  SHF.R.U32.HI R10, RZ, 0x1f, R9 ;  /* 0x0000001fff0a7819 */ /* 0x000fc80000011609 */
[----:B------:R-:W-:Y:S02]  /*04e0*/  LEA.HI.SX32 R11, R9, R10, 0x1b ;  /* 0x0000000a090b7211 */ /* 0x000fe400078fdaff */
[----:B------:R-:W-:Y:S02]  /*04f0*/  LOP3.LUT R10, R8, 0x200, RZ, 0xfc, !PT ;  /* 0x00000200080a7812 */ /* 0x000fe400078efcff */
[----:B------:R-:W-:Y:S01]  /*0500*/  ISETP.GE.AND P0, PT, R18, 0xa200, PT ;  /* 0x0000a2001200780c */ /* 0x000fe20003f06270 */
[----:B------:R-:W-:Y:S01]  /*0510*/  IMAD R18, R11, -0x90, R18 ;  /* 0xffffff700b127824 */ /* 0x000fe200078e0212 */
[----:B------:R-:W-:Y:S02]  /*0520*/  LOP3.LUT R9, R15, R0, RZ, 0xfc, !PT ;  /* 0x000000000f097212 */ /* 0x000fe400078efcff */
[----:B------:R-:W-:Y:S02]  /*0530*/  LOP3.LUT R0, R15, 0x8, R0, 0xfe, !PT ;  /* 0x000000080f007812 */ /* 0x000fe400078efe00 */
[----:B------:R-:W-:Y:S01]  /*0540*/  SHF.R.U32.HI R10, RZ, 0x2, R10 ;  /* 0x00000002ff0a7819 */ /* 0x000fe2000001160a */
[----:B------:R-:W-:Y:S01]  /*0550*/  IMAD R18, R11, 0x510, R18 ;  /* 0x000005100b127824 */ /* 0x000fe200078e0212 */
[----:B------:R-:W-:-:S02]  /*0560*/  ISETP.LT.AND P1, PT, R9, 0x9, !P0 ;  /* 0x000000090900780c */ /* 0x000fc40004721270 */
[----:B------:R-:W-:Y:S02]  /*0570*/  ISETP.LT.AND P0, PT, R0, 0x9, !P0 ;  /* 0x000000090000780c */ /* 0x000fe40004701270 */
[----:B------:R-:W-:Y:S01]  /*0580*/  LOP3.LUT R10, R10, 0xf0, RZ, 0xc0, !PT ;  /* 0x000000f00a0a7812 */ /* 0x000fe200078ec0ff */
[----:B------:R-:W-:-:S04]  /*0590*/  IMAD R11, R9, 0x90, R18 ;  /* 0x00000090090b7824 */ /* 0x000fc800078e0212 */
[----:B------:R-:W-:Y:S02]  /*05a0*/  VIADD R9, R10, UR4 ;  /* 0x000000040a097c36 */ /* 0x000fe40008000000 */
[----:B0-----:R-:W-:-:S04]  /*05b0*/  IMAD.WIDE R10, R11, 0x4, R2 ;  /* 0x000000040b0a7825 */ /* 0x001fc800078e0202 */
[----:B------:R-:W-:Y:S01]  /*05c0*/  IMAD R9, R8, 0x4, R9 ;  /* 0x0000000408097824 */ /* 0x000fe200078e0209 */
[----:B--2---:R-:W-:Y:S04]  /*05d0*/  STS [R13+0x20], R14 ;  /* 0x0000200e0d007388 */ /* 0x004fe80000000800 */
[----:B---3--:R-:W-:Y:S04]  /*05e0*/  STS [R13+0x40], R20 ;  /* 0x000040140d007388 */ /* 0x008fe80000000800 */
[----:B----4-:R-:W-:Y:S04]  /*05f0*/  STS [R13+0x60], R21 ;  /* 0x000060150d007388 */ /* 0x010fe80000000800 */
[----:B-----5:R-:W-:Y:S04]  /*0600*/  STS [R13+0x80], R22 ;  /* 0x000080160d007388 */ /* 0x020fe80000000800 */
[----:B------:R-:W-:Y:S04]  /*0610*/  STS [R13+0xa0], R24 ;  /* 0x0000a0180d007388 */ /* 0x000fe80000000800 */
[----:B------:R-:W-:Y:S04]  /*0620*/  STS [R13+0xc0], R23 ;  /* 0x0000c0170d007388 */ /* 0x000fe80000000800 */
[----:B------:R-:W-:Y:S04]  /*0630*/  STS [R13], R25 ;  /* 0x000000190d007388 */ /* 0x000fe80000000800 */
[----:B------:R-:W-:Y:S01]  /*0640*/  STS [R13+0xe0], R26 ;  /* 0x0000e01a0d007388 */ /* 0x000fe20000000800 */
[----:B------:R-:W-:Y:S06]  /*0650*/  BAR.SYNC.DEFER_BLOCKING 0x0 ;  /* 0x0000000000007b1d */ /* 0x000fec0000010000 */
[----:B------:R-:W0:Y:S04]  /*0660*/  LDS.128 R4, [R4] ;  /* 0x0000000004047984 */ /* 0x000e280000000c00 */
[----:B0-----:R0:W-:Y:S02]  /*0670*/  @P1 STG.E.128 desc[UR6][R10.64], R4 ;  /* 0x000000040a001986 */ /* 0x0011e4000c101d06 */
[----:B0-----:R-:W-:Y:S05]  /*0680*/  @!P0 EXIT ;  /* 0x000000000000894d */ /* 0x001fea0003800000 */
[----:B0-----:R-:W0:Y:S01]  /*0690*/  LDS.128 R8, [R9+0x800] ;  /* 0x0008000009087984 */ /* 0x001e220000000c00 */
[----:B------:R-:W-:-:S04]  /*06a0*/  IMAD R5, R0, 0x90, R18 ;  /* 0x0000009000057824 */ /* 0x000fc800078e0212 */
[----:B------:R-:W-:-:S05]  /*06b0*/  IMAD.WIDE R2, R5, 0x4, R2 ;  /* 0x0000000405027825 */ /* 0x000fca00078e0202 */
[----:B0-----:R-:W-:Y:S01]  /*06c0*/  STG.E.128 desc[UR6][R2.64], R8 ;  /* 0x0000000802007986 */ /* 0x001fe2000c101d06 */
[----:B------:R-:W-:Y:S05]  /*06d0*/  EXIT ;  /* 0x000000000000794d */ /* 0x000fea0003800000 */
.L_x_0:
[----:B------:R-:W-:-:S00]  /*06e0*/  BRA `(.L_x_0) ;  /* 0xfffffffc00fc7947 */ /* 0x000fc0000383ffff */
[----:B------:R-:W-:-:S00]  /*06f0*/  NOP ;  /* 0x0000000000007918 */ /* 0x000fc00000000000 */
        /* <DEDUP_REMOVED lines=8> */
.L_x_1:


//--------------------- .nv.shared.triton_poi_fused_17 --------------------------
	.section	.nv.shared.triton_poi_fused_17,"aw",@nobits
	.sectionflags	@""
	.align	16
	.zero		1024


//--------------------- .nv.constant0.triton_poi_fused_17 --------------------------
	.section	.nv.constant0.triton_poi_fused_17,"a",@progbits
	.sectionflags	@""
	.align	4
.nv.constant0.triton_poi_fused_17:
	.zero		552
